//
// Generated by NVIDIA NVVM Compiler
//
// Compiler Build ID: CL-36424714
// Cuda compilation tools, release 13.0, V13.0.88
// Based on NVVM 20.0.0
//

.version 9.0
.target sm_100
.address_size 64

	// .globl	_Z3addIfEvPT_
// _ZZ3addIfEvPT_E10shared_mem has been demoted

.visible .entry _Z3addIfEvPT_(
	.param .u64 .ptr .align 1 _Z3addIfEvPT__param_0
)
{
	.reg .b32 	%r<8>;
	.reg .b32 	%f<4>;
	.reg .b64 	%rd<5>;
	// demoted variable
	.shared .align 4 .b8 _ZZ3addIfEvPT_E10shared_mem[256];
	ld.param.u64 	%rd1, [_Z3addIfEvPT__param_0];
	cvta.to.global.u64 	%rd2, %rd1;
	mov.u32 	%r1, %ctaid.x;
	mov.u32 	%r2, %ntid.x;
	mov.u32 	%r3, %tid.x;
	mad.lo.s32 	%r4, %r1, %r2, %r3;
	mul.wide.s32 	%rd3, %r4, 4;
	add.s64 	%rd4, %rd2, %rd3;
	ld.global.f32 	%f1, [%rd4];
	shl.b32 	%r5, %r3, 3;
	mov.u32 	%r6, _ZZ3addIfEvPT_E10shared_mem;
	add.s32 	%r7, %r6, %r5;
	st.shared.f32 	[%r7], %f1;
	bar.sync 	0;
	ld.shared.f32 	%f2, [%r7];
	add.f32 	%f3, %f2, 0f3F800000;
	st.global.f32 	[%rd4], %f3;
	ret;

}


// ===== COMPILED SASS (sm_100) =====

	.target	sm_100

	.elftype	@"ET_EXEC"


//--------------------- .note.nv.tkinfo           --------------------------
	.section	.note.nv.tkinfo,"",@"SHT_NOTE"
	.sectionflags	@"SHF_NOTE_NV_TKINFO"
	.tkinfo
        /*0018*/ 	.word	0x00000002
        /*0030*/ 	.string	""
        /*0030*/ 	.string	"ptxas"
        /*0030*/ 	.string	"Cuda compilation tools, release 13.0, V13.0.88"
        /*0030*/ 	.string	"Build cuda_13.0.r13.0/compiler.36424714_0"
        /*0030*/ 	.string	"-arch sm_100 -m 64 "



//--------------------- .note.nv.cuinfo           --------------------------
	.section	.note.nv.cuinfo,"",@"SHT_NOTE"
	.sectionflags	@"SHF_NOTE_NV_CUINFO"
        /*0018*/ 	.short	0x0002
        /*001a*/ 	.short	0x0064
        /*001c*/ 	.short	0x0082
	.zero		2


//--------------------- .nv.info                  --------------------------
	.section	.nv.info,"",@"SHT_CUDA_INFO"
	.align	4


	//----- nvinfo : EIATTR_REGCOUNT
	.align		4
        /*0000*/ 	.byte	0x04, 0x2f
        /*0002*/ 	.short	(.L_1 - .L_0)
	.align		4
.L_0:
        /*0004*/ 	.word	index@(_Z3addIfEvPT_)
        /*0008*/ 	.word	0x0000000a


	//----- nvinfo : EIATTR_FRAME_SIZE
	.align		4
.L_1:
        /*000c*/ 	.byte	0x04, 0x11
        /*000e*/ 	.short	(.L_3 - .L_2)
	.align		4
.L_2:
        /*0010*/ 	.word	index@(_Z3addIfEvPT_)
        /*0014*/ 	.word	0x00000000


	//----- nvinfo : EIATTR_MIN_STACK_SIZE
	.align		4
.L_3:
        /*0018*/ 	.byte	0x04, 0x12
        /*001a*/ 	.short	(.L_5 - .L_4)
	.align		4
.L_4:
        /*001c*/ 	.word	index@(_Z3addIfEvPT_)
        /*0020*/ 	.word	0x00000000
.L_5:


//--------------------- .nv.compat                --------------------------
	.section	.nv.compat,"",@"SHT_CUDA_COMPAT_INFO"
	.align	4
        /*0000*/ 	.byte	0x02, 0x09, 0x00, 0x00, 0x02, 0x02, 0x01, 0x00, 0x02, 0x05, 0x05, 0x00, 0x03, 0x07, 0x01, 0x01
        /*0010*/ 	.byte	0x02, 0x03, 0x00, 0x00, 0x02, 0x06, 0x01, 0x00, 0x04, 0x0b, 0x08, 0x00, 0x09, 0x00, 0x00, 0x00
        /*0020*/ 	.byte	0x00, 0x00, 0x00, 0x00


//--------------------- .nv.info._Z3addIfEvPT_    --------------------------
	.section	.nv.info._Z3addIfEvPT_,"",@"SHT_CUDA_INFO"
	.sectionflags	@""
	.align	4


	//----- nvinfo : EIATTR_CUDA_API_VERSION
	.align		4
        /*0000*/ 	.byte	0x04, 0x37
        /*0002*/ 	.short	(.L_7 - .L_6)
.L_6:
        /*0004*/ 	.word	0x00000082


	//----- nvinfo : EIATTR_KPARAM_INFO
	.align		4
.L_7:
        /*0008*/ 	.byte	0x04, 0x17
        /*000a*/ 	.short	(.L_9 - .L_8)
.L_8:
        /*000c*/ 	.word	0x00000000
        /*0010*/ 	.short	0x0000
        /*0012*/ 	.short	0x0000
        /*0014*/ 	.byte	0x00, 0xf5, 0x21, 0x00


	//----- nvinfo : EIATTR_SPARSE_MMA_MASK
	.align		4
.L_9:
        /*0018*/ 	.byte	0x03, 0x50
        /*001a*/ 	.short	0x0000


	//----- nvinfo : EIATTR_MAXREG_COUNT
	.align		4
        /*001c*/ 	.byte	0x03, 0x1b
        /*001e*/ 	.short	0x00ff


	//----- nvinfo : EIATTR_NUM_BARRIERS
	.align		4
        /*0020*/ 	.byte	0x02, 0x4c
        /*0022*/ 	.byte	0x01
	.zero		1


	//----- nvinfo : EIATTR_MERCURY_ISA_VERSION
	.align		4
        /*0024*/ 	.byte	0x03, 0x5f
        /*0026*/ 	.short	0x0101


	//----- nvinfo : EIATTR_VRC_CTA_INIT_COUNT
	.align		4
        /*0028*/ 	.byte	0x02, 0x4a
	.zero		1
	.zero		1


	//----- nvinfo : EIATTR_EXIT_INSTR_OFFSETS
	.align		4
        /*002c*/ 	.byte	0x04, 0x1c
        /*002e*/ 	.short	(.L_11 - .L_10)


	//   ....[0]....
.L_10:
        /*0030*/ 	.word	0x00000120


	//----- nvinfo : EIATTR_CBANK_PARAM_SIZE
	.align		4
.L_11:
        /*0034*/ 	.byte	0x03, 0x19
        /*0036*/ 	.short	0x0008


	//----- nvinfo : EIATTR_PARAM_CBANK
	.align		4
        /*0038*/ 	.byte	0x04, 0x0a
        /*003a*/ 	.short	(.L_13 - .L_12)
	.align		4
.L_12:
        /*003c*/ 	.word	index@(.nv.constant0._Z3addIfEvPT_)
        /*0040*/ 	.short	0x0380
        /*0042*/ 	.short	0x0008


	//----- nvinfo : EIATTR_SW_WAR
	.align		4
.L_13:
        /*0044*/ 	.byte	0x04, 0x36
        /*0046*/ 	.short	(.L_15 - .L_14)
.L_14:
        /*0048*/ 	.word	0x00000008
.L_15:


//--------------------- .nv.callgraph             --------------------------
	.section	.nv.callgraph,"",@"SHT_CUDA_CALLGRAPH"
	.align	4
	.sectionentsize	8
	.align		4
        /*0000*/ 	.word	0x00000000
	.align		4
        /*0004*/ 	.word	0xffffffff
	.align		4
        /*0008*/ 	.word	0x00000000
	.align		4
        /*000c*/ 	.word	0xfffffffe
	.align		4
        /*0010*/ 	.word	0x00000000
	.align		4
        /*0014*/ 	.word	0xfffffffd
	.align		4
        /*0018*/ 	.word	0x00000000
	.align		4
        /*001c*/ 	.word	0xfffffffc


//--------------------- .text._Z3addIfEvPT_       --------------------------
	.section	.text._Z3addIfEvPT_,"ax",@progbits
	.align	128
        .global         _Z3addIfEvPT_
        .type           _Z3addIfEvPT_,@function
        .size           _Z3addIfEvPT_,(.L_x_1 - _Z3addIfEvPT_)
        .other          _Z3addIfEvPT_,@"STO_CUDA_ENTRY STV_DEFAULT"
_Z3addIfEvPT_:
.text._Z3addIfEvPT_:
[----:B------:R-:W-:Y:S01]  /*0000*/  LDC R1, c[0x0][0x37c] ;  /* 0x0000df00ff017b82 */ /* 0x000fe20000000800 */
[----:B------:R-:W0:Y:S07]  /*0010*/  S2R R4, SR_TID.X ;  /* 0x0000000000047919 */ /* 0x000e2e0000002100 */
[----:B------:R-:W0:Y:S01]  /*0020*/  S2UR UR4, SR_CTAID.X ;  /* 0x00000000000479c3 */ /* 0x000e220000002500 */
[----:B------:R-:W1:Y:S07]  /*0030*/  LDCU.64 UR6, c[0x0][0x358] ;  /* 0x00006b00ff0677ac */ /* 0x000e6e0008000a00 */
[----:B------:R-:W0:Y:S08]  /*0040*/  LDC R5, c[0x0][0x360] ;  /* 0x0000d800ff057b82 */ /* 0x000e300000000800 */
[----:B------:R-:W2:Y:S01]  /*0050*/  LDC.64 R2, c[0x0][0x380] ;  /* 0x0000e000ff027b82 */ /* 0x000ea20000000a00 */
[----:B0-----:R-:W-:-:S04]  /*0060*/  IMAD R5, R5, UR4, R4 ;  /* 0x0000000405057c24 */ /* 0x001fc8000f8e0204 */
[----:B--2---:R-:W-:-:S05]  /*0070*/  IMAD.WIDE R2, R5, 0x4, R2 ;  /* 0x0000000405027825 */ /* 0x004fca00078e0202 */
[----:B-1----:R-:W2:Y:S01]  /*0080*/  LDG.E R0, desc[UR6][R2.64] ;  /* 0x0000000602007981 */ /* 0x002ea2000c1e1900 */
[----:B------:R-:W0:Y:S01]  /*0090*/  S2UR UR5, SR_CgaCtaId ;  /* 0x00000000000579c3 */ /* 0x000e220000008800 */
[----:B------:R-:W-:Y:S02]  /*00a0*/  UMOV UR4, 0x400 ;  /* 0x0000040000047882 */ /* 0x000fe40000000000 */
[----:B0-----:R-:W-:-:S06]  /*00b0*/  ULEA UR4, UR5, UR4, 0x18 ;  /* 0x0000000405047291 */ /* 0x001fcc000f8ec0ff */
[----:B------:R-:W-:-:S05]  /*00c0*/  LEA R5, R4, UR4, 0x3 ;  /* 0x0000000404057c11 */ /* 0x000fca000f8e18ff */
[----:B--2---:R-:W-:Y:S01]  /*00d0*/  STS [R5], R0 ;  /* 0x0000000005007388 */ /* 0x004fe20000000800 */
[----:B------:R-:W-:Y:S06]  /*00e0*/  BAR.SYNC.DEFER_BLOCKING 0x0 ;  /* 0x0000000000007b1d */ /* 0x000fec0000010000 */
[----:B------:R-:W0:Y:S02]  /*00f0*/  LDS R4, [R5] ;  /* 0x0000000005047984 */ /* 0x000e240000000800 */
[----:B0-----:R-:W-:-:S05]  /*0100*/  FADD R7, R4, 1 ;  /* 0x3f80000004077421 */ /* 0x001fca0000000000 */
[----:B------:R-:W-:Y:S01]  /*0110*/  STG.E desc[UR6][R2.64], R7 ;  /* 0x0000000702007986 */ /* 0x000fe2000c101906 */
[----:B------:R-:W-:Y:S05]  /*0120*/  EXIT ;  /* 0x000000000000794d */ /* 0x000fea0003800000 */
.L_x_0:
[----:B------:R-:W-:-:S00]  /*0130*/  BRA `(.L_x_0) ;  /* 0xfffffffc00fc7947 */ /* 0x000fc0000383ffff */
[----:B------:R-:W-:-:S00]  /*0140*/  NOP ;  /* 0x0000000000007918 */ /* 0x000fc00000000000 */
        /* <DEDUP_REMOVED lines=11> */
.L_x_1:


//--------------------- .nv.shared._Z3addIfEvPT_  --------------------------
	.section	.nv.shared._Z3addIfEvPT_,"aw",@nobits
	.sectionflags	@""
	.align	4
.nv.shared._Z3addIfEvPT_:
	.zero		1280


//--------------------- .nv.shared.reserved.0     --------------------------
	.section	.nv.shared.reserved.0,"aw",@nobits
	.weak		__nv_reservedSMEM_offset_0_alias
	.size		__nv_reservedSMEM_offset_0_alias, 0, 64
	.other		__nv_reservedSMEM_offset_0_alias,@"STO_CUDA_RESERVED_SHARED STV_DEFAULT"
__nv_reservedSMEM_offset_0_alias:
	.zero		0
	.zero		64


//--------------------- .nv.constant0._Z3addIfEvPT_ --------------------------
	.section	.nv.constant0._Z3addIfEvPT_,"a",@progbits
	.sectionflags	@""
	.align	4
.nv.constant0._Z3addIfEvPT_:
	.zero		904


//--------------------- SYMBOLS --------------------------

	.type		.nv.reservedSmem.offset0,@object
	.size		.nv.reservedSmem.offset0,0x4
	.type		.nv.reservedSmem.cap,@object
	.size		.nv.reservedSmem.cap,0x4
